//
// Generated by NVIDIA NVVM Compiler
//
// Compiler Build ID: CL-36424714
// Cuda compilation tools, release 13.0, V13.0.88
// Based on NVVM 20.0.0
//

.version 9.0
.target sm_100
.address_size 64

	// .globl	_Z11kmeanKernelPfS_S_S_Pii
// _ZZ11kmeanKernelPfS_S_S_PiiE18shared_cluster_pos has been demoted

.visible .entry _Z11kmeanKernelPfS_S_S_Pii(
	.param .u64 .ptr .align 1 _Z11kmeanKernelPfS_S_S_Pii_param_0,
	.param .u64 .ptr .align 1 _Z11kmeanKernelPfS_S_S_Pii_param_1,
	.param .u64 .ptr .align 1 _Z11kmeanKernelPfS_S_S_Pii_param_2,
	.param .u64 .ptr .align 1 _Z11kmeanKernelPfS_S_S_Pii_param_3,
	.param .u64 .ptr .align 1 _Z11kmeanKernelPfS_S_S_Pii_param_4,
	.param .u32 _Z11kmeanKernelPfS_S_S_Pii_param_5
)
{
	.reg .pred 	%p<8>;
	.reg .b16 	%rs<9>;
	.reg .b32 	%r<29>;
	.reg .b32 	%f<36>;
	.reg .b64 	%rd<21>;
	// demoted variable
	.shared .align 4 .b8 _ZZ11kmeanKernelPfS_S_S_PiiE18shared_cluster_pos[360];
	ld.param.u64 	%rd2, [_Z11kmeanKernelPfS_S_S_Pii_param_0];
	ld.param.u64 	%rd3, [_Z11kmeanKernelPfS_S_S_Pii_param_1];
	ld.param.u64 	%rd4, [_Z11kmeanKernelPfS_S_S_Pii_param_2];
	ld.param.u64 	%rd5, [_Z11kmeanKernelPfS_S_S_Pii_param_3];
	ld.param.u64 	%rd6, [_Z11kmeanKernelPfS_S_S_Pii_param_4];
	ld.param.u32 	%r9, [_Z11kmeanKernelPfS_S_S_Pii_param_5];
	mov.u32 	%r1, %tid.x;
	mov.u32 	%r10, %ntid.x;
	mov.u32 	%r11, %ctaid.x;
	mad.lo.s32 	%r2, %r10, %r11, %r1;
	setp.gt.s32 	%p1, %r2, 2999999;
	@%p1 bra 	$L__BB0_9;
	setp.gt.u32 	%p2, %r1, 89;
	@%p2 bra 	$L__BB0_3;
	cvta.to.global.u64 	%rd7, %rd3;
	mul.wide.u32 	%rd8, %r1, 4;
	add.s64 	%rd9, %rd7, %rd8;
	ld.global.nc.f32 	%f6, [%rd9];
	shl.b32 	%r12, %r1, 2;
	mov.u32 	%r13, _ZZ11kmeanKernelPfS_S_S_PiiE18shared_cluster_pos;
	add.s32 	%r14, %r13, %r12;
	st.shared.f32 	[%r14], %f6;
$L__BB0_3:
	bar.sync 	0;
	mad.lo.s32 	%r15, %r2, -1431655765, 715827882;
	setp.gt.u32 	%p3, %r15, 1431655764;
	@%p3 bra 	$L__BB0_9;
	cvta.to.global.u64 	%rd10, %rd2;
	mul.wide.s32 	%rd11, %r2, 4;
	add.s64 	%rd1, %rd10, %rd11;
	ld.global.nc.f32 	%f1, [%rd1];
	ld.global.nc.f32 	%f2, [%rd1+4];
	ld.global.nc.f32 	%f3, [%rd1+8];
	mov.u32 	%r18, _ZZ11kmeanKernelPfS_S_S_PiiE18shared_cluster_pos;
	add.s32 	%r26, %r18, 12;
	mov.f32 	%f35, 0f7F800000;
	mov.b32 	%r27, 0;
	mov.u32 	%r28, %r27;
$L__BB0_5:
	ld.shared.f32 	%f8, [%r26+-12];
	sub.f32 	%f9, %f8, %f1;
	ld.shared.f32 	%f10, [%r26+-8];
	sub.f32 	%f11, %f10, %f2;
	mul.f32 	%f12, %f11, %f11;
	fma.rn.f32 	%f13, %f9, %f9, %f12;
	ld.shared.f32 	%f14, [%r26+-4];
	sub.f32 	%f15, %f14, %f3;
	fma.rn.f32 	%f16, %f15, %f15, %f13;
	setp.lt.f32 	%p4, %f16, %f35;
	cvt.u16.u32 	%rs1, %r27;
	and.b16  	%rs2, %rs1, 255;
	mul.lo.s16 	%rs3, %rs2, 171;
	shr.u16 	%rs4, %rs3, 9;
	cvt.u32.u16 	%r19, %rs4;
	selp.f32 	%f17, %f16, %f35, %p4;
	selp.b32 	%r20, %r19, %r28, %p4;
	ld.shared.f32 	%f18, [%r26];
	sub.f32 	%f19, %f18, %f1;
	ld.shared.f32 	%f20, [%r26+4];
	sub.f32 	%f21, %f20, %f2;
	mul.f32 	%f22, %f21, %f21;
	fma.rn.f32 	%f23, %f19, %f19, %f22;
	ld.shared.f32 	%f24, [%r26+8];
	sub.f32 	%f25, %f24, %f3;
	fma.rn.f32 	%f26, %f25, %f25, %f23;
	setp.lt.f32 	%p5, %f26, %f17;
	add.s16 	%rs5, %rs1, 3;
	and.b16  	%rs6, %rs5, 255;
	mul.lo.s16 	%rs7, %rs6, 171;
	shr.u16 	%rs8, %rs7, 9;
	cvt.u32.u16 	%r21, %rs8;
	selp.f32 	%f35, %f26, %f17, %p5;
	selp.b32 	%r28, %r21, %r20, %p5;
	add.s32 	%r7, %r27, 6;
	add.s32 	%r26, %r26, 24;
	setp.lt.u32 	%p6, %r27, 84;
	mov.u32 	%r27, %r7;
	@%p6 bra 	$L__BB0_5;
	bar.sync 	0;
	setp.ne.s32 	%p7, %r9, 199;
	@%p7 bra 	$L__BB0_8;
	mad.lo.s32 	%r23, %r28, 12, %r18;
	ld.shared.f32 	%f27, [%r23];
	cvta.to.global.u64 	%rd12, %rd4;
	add.s64 	%rd14, %rd12, %rd11;
	st.global.f32 	[%rd14], %f27;
	ld.shared.f32 	%f28, [%r23+4];
	st.global.f32 	[%rd14+4], %f28;
	ld.shared.f32 	%f29, [%r23+8];
	st.global.f32 	[%rd14+8], %f29;
$L__BB0_8:
	mul.lo.s32 	%r24, %r28, 3;
	cvta.to.global.u64 	%rd15, %rd5;
	mul.wide.u32 	%rd16, %r24, 4;
	add.s64 	%rd17, %rd15, %rd16;
	atom.global.add.f32 	%f30, [%rd17], %f1;
	ld.global.nc.f32 	%f31, [%rd1+4];
	atom.global.add.f32 	%f32, [%rd17+4], %f31;
	ld.global.nc.f32 	%f33, [%rd1+8];
	atom.global.add.f32 	%f34, [%rd17+8], %f33;
	cvta.to.global.u64 	%rd18, %rd6;
	mul.wide.u32 	%rd19, %r28, 4;
	add.s64 	%rd20, %rd18, %rd19;
	atom.global.add.u32 	%r25, [%rd20], 1;
$L__BB0_9:
	ret;

}
	// .globl	_Z11updateMeansPfPKfPiS_
.visible .entry _Z11updateMeansPfPKfPiS_(
	.param .u64 .ptr .align 1 _Z11updateMeansPfPKfPiS__param_0,
	.param .u64 .ptr .align 1 _Z11updateMeansPfPKfPiS__param_1,
	.param .u64 .ptr .align 1 _Z11updateMeansPfPKfPiS__param_2,
	.param .u64 .ptr .align 1 _Z11updateMeansPfPKfPiS__param_3
)
{
	.reg .pred 	%p<5>;
	.reg .b32 	%r<16>;
	.reg .b32 	%f<13>;
	.reg .b64 	%rd<17>;

	ld.param.u64 	%rd6, [_Z11updateMeansPfPKfPiS__param_0];
	ld.param.u64 	%rd3, [_Z11updateMeansPfPKfPiS__param_1];
	ld.param.u64 	%rd4, [_Z11updateMeansPfPKfPiS__param_2];
	ld.param.u64 	%rd5, [_Z11updateMeansPfPKfPiS__param_3];
	cvta.to.global.u64 	%rd1, %rd6;
	mov.u32 	%r5, %tid.x;
	mov.u32 	%r6, %ntid.x;
	mov.u32 	%r7, %ctaid.x;
	mad.lo.s32 	%r1, %r6, %r7, %r5;
	setp.gt.s32 	%p1, %r1, 89;
	mad.lo.s32 	%r8, %r1, -1431655765, 715827882;
	setp.gt.u32 	%p2, %r8, 1431655764;
	or.pred  	%p3, %p1, %p2;
	@%p3 bra 	$L__BB1_4;
	cvta.to.global.u64 	%rd7, %rd4;
	mul.hi.s32 	%r9, %r1, 1431655766;
	shr.u32 	%r10, %r9, 31;
	add.s32 	%r11, %r9, %r10;
	mul.wide.s32 	%rd8, %r11, 4;
	add.s64 	%rd2, %rd7, %rd8;
	ld.global.u32 	%r15, [%rd2];
	setp.ne.s32 	%p4, %r15, 0;
	@%p4 bra 	$L__BB1_3;
	cvta.to.global.u64 	%rd9, %rd3;
	mul.wide.s32 	%rd10, %r1, 4;
	add.s64 	%rd11, %rd9, %rd10;
	ld.global.nc.f32 	%f1, [%rd11];
	add.s64 	%rd12, %rd1, %rd10;
	st.global.f32 	[%rd12], %f1;
	ld.global.nc.f32 	%f2, [%rd11+4];
	st.global.f32 	[%rd12+4], %f2;
	ld.global.nc.f32 	%f3, [%rd11+8];
	st.global.f32 	[%rd12+8], %f3;
	ld.global.u32 	%r15, [%rd2];
$L__BB1_3:
	cvta.to.global.u64 	%rd13, %rd5;
	mul.wide.s32 	%rd14, %r1, 4;
	add.s64 	%rd15, %rd13, %rd14;
	ld.global.f32 	%f4, [%rd15];
	cvt.rn.f32.s32 	%f5, %r15;
	div.rn.f32 	%f6, %f4, %f5;
	add.s64 	%rd16, %rd1, %rd14;
	st.global.f32 	[%rd16], %f6;
	ld.global.f32 	%f7, [%rd15+4];
	ld.global.u32 	%r12, [%rd2];
	cvt.rn.f32.s32 	%f8, %r12;
	div.rn.f32 	%f9, %f7, %f8;
	st.global.f32 	[%rd16+4], %f9;
	ld.global.f32 	%f10, [%rd15+8];
	ld.global.u32 	%r13, [%rd2];
	cvt.rn.f32.s32 	%f11, %r13;
	div.rn.f32 	%f12, %f10, %f11;
	st.global.f32 	[%rd16+8], %f12;
	mov.b32 	%r14, 0;
	st.global.u32 	[%rd15], %r14;
	st.global.u32 	[%rd15+4], %r14;
	st.global.u32 	[%rd15+8], %r14;
	st.global.u32 	[%rd2], %r14;
$L__BB1_4:
	ret;

}


// ===== COMPILED SASS (sm_100) =====

	.target	sm_100

	.elftype	@"ET_EXEC"


//--------------------- .note.nv.tkinfo           --------------------------
	.section	.note.nv.tkinfo,"",@"SHT_NOTE"
	.sectionflags	@"SHF_NOTE_NV_TKINFO"
	.tkinfo
        /*0018*/ 	.word	0x00000002
        /*0030*/ 	.string	""
        /*0030*/ 	.string	"ptxas"
        /*0030*/ 	.string	"Cuda compilation tools, release 13.0, V13.0.88"
        /*0030*/ 	.string	"Build cuda_13.0.r13.0/compiler.36424714_0"
        /*0030*/ 	.string	"-arch sm_100 -m 64 "



//--------------------- .note.nv.cuinfo           --------------------------
	.section	.note.nv.cuinfo,"",@"SHT_NOTE"
	.sectionflags	@"SHF_NOTE_NV_CUINFO"
        /*0018*/ 	.short	0x0002
        /*001a*/ 	.short	0x0064
        /*001c*/ 	.short	0x0082
	.zero		2


//--------------------- .nv.info                  --------------------------
	.section	.nv.info,"",@"SHT_CUDA_INFO"
	.align	4


	//----- nvinfo : EIATTR_REGCOUNT
	.align		4
        /*0000*/ 	.byte	0x04, 0x2f
        /*0002*/ 	.short	(.L_1 - .L_0)
	.align		4
.L_0:
        /*0004*/ 	.word	index@(_Z11kmeanKernelPfS_S_S_Pii)
        /*0008*/ 	.word	0x00000016


	//----- nvinfo : EIATTR_FRAME_SIZE
	.align		4
.L_1:
        /*000c*/ 	.byte	0x04, 0x11
        /*000e*/ 	.short	(.L_3 - .L_2)
	.align		4
.L_2:
        /*0010*/ 	.word	index@(_Z11kmeanKernelPfS_S_S_Pii)
        /*0014*/ 	.word	0x00000000


	//----- nvinfo : EIATTR_REGCOUNT
	.align		4
.L_3:
        /*0018*/ 	.byte	0x04, 0x2f
        /*001a*/ 	.short	(.L_5 - .L_4)
	.align		4
.L_4:
        /*001c*/ 	.word	index@(_Z11updateMeansPfPKfPiS_)
        /*0020*/ 	.word	0x00000016


	//----- nvinfo : EIATTR_FRAME_SIZE
	.align		4
.L_5:
        /*0024*/ 	.byte	0x04, 0x11
        /*0026*/ 	.short	(.L_7 - .L_6)
	.align		4
.L_6:
        /*0028*/ 	.word	index@($__internal_0_$__cuda_sm3x_div_rn_noftz_f32_slowpath)
        /*002c*/ 	.word	0x00000000


	//----- nvinfo : EIATTR_FRAME_SIZE
	.align		4
.L_7:
        /*0030*/ 	.byte	0x04, 0x11
        /*0032*/ 	.short	(.L_9 - .L_8)
	.align		4
.L_8:
        /*0034*/ 	.word	index@(_Z11updateMeansPfPKfPiS_)
        /*0038*/ 	.word	0x00000000


	//----- nvinfo : EIATTR_MIN_STACK_SIZE
	.align		4
.L_9:
        /*003c*/ 	.byte	0x04, 0x12
        /*003e*/ 	.short	(.L_11 - .L_10)
	.align		4
.L_10:
        /*0040*/ 	.word	index@(_Z11updateMeansPfPKfPiS_)
        /*0044*/ 	.word	0x00000000


	//----- nvinfo : EIATTR_MIN_STACK_SIZE
	.align		4
.L_11:
        /*0048*/ 	.byte	0x04, 0x12
        /*004a*/ 	.short	(.L_13 - .L_12)
	.align		4
.L_12:
        /*004c*/ 	.word	index@(_Z11kmeanKernelPfS_S_S_Pii)
        /*0050*/ 	.word	0x00000000
.L_13:


//--------------------- .nv.compat                --------------------------
	.section	.nv.compat,"",@"SHT_CUDA_COMPAT_INFO"
	.align	4
        /*0000*/ 	.byte	0x02, 0x09, 0x00, 0x00, 0x02, 0x02, 0x01, 0x00, 0x02, 0x05, 0x05, 0x00, 0x03, 0x07, 0x01, 0x01
        /*0010*/ 	.byte	0x02, 0x03, 0x00, 0x00, 0x02, 0x06, 0x01, 0x00, 0x04, 0x0b, 0x08, 0x00, 0x01, 0x00, 0x00, 0x00
        /*0020*/ 	.byte	0x00, 0x00, 0x00, 0x00


//--------------------- .nv.info._Z11updateMeansPfPKfPiS_ --------------------------
	.section	.nv.info._Z11updateMeansPfPKfPiS_,"",@"SHT_CUDA_INFO"
	.sectionflags	@""
	.align	4


	//----- nvinfo : EIATTR_CUDA_API_VERSION
	.align		4
        /*0000*/ 	.byte	0x04, 0x37
        /*0002*/ 	.short	(.L_15 - .L_14)
.L_14:
        /*0004*/ 	.word	0x00000082


	//----- nvinfo : EIATTR_KPARAM_INFO
	.align		4
.L_15:
        /*0008*/ 	.byte	0x04, 0x17
        /*000a*/ 	.short	(.L_17 - .L_16)
.L_16:
        /*000c*/ 	.word	0x00000000
        /*0010*/ 	.short	0x0003
        /*0012*/ 	.short	0x0018
        /*0014*/ 	.byte	0x00, 0xf5, 0x21, 0x00


	//----- nvinfo : EIATTR_KPARAM_INFO
	.align		4
.L_17:
        /*0018*/ 	.byte	0x04, 0x17
        /*001a*/ 	.short	(.L_19 - .L_18)
.L_18:
        /*001c*/ 	.word	0x00000000
        /*0020*/ 	.short	0x0002
        /*0022*/ 	.short	0x0010
        /*0024*/ 	.byte	0x00, 0xf5, 0x21, 0x00


	//----- nvinfo : EIATTR_KPARAM_INFO
	.align		4
.L_19:
        /*0028*/ 	.byte	0x04, 0x17
        /*002a*/ 	.short	(.L_21 - .L_20)
.L_20:
        /*002c*/ 	.word	0x00000000
        /*0030*/ 	.short	0x0001
        /*0032*/ 	.short	0x0008
        /*0034*/ 	.byte	0x00, 0xf5, 0x21, 0x00


	//----- nvinfo : EIATTR_KPARAM_INFO
	.align		4
.L_21:
        /*0038*/ 	.byte	0x04, 0x17
        /*003a*/ 	.short	(.L_23 - .L_22)
.L_22:
        /*003c*/ 	.word	0x00000000
        /*0040*/ 	.short	0x0000
        /*0042*/ 	.short	0x0000
        /*0044*/ 	.byte	0x00, 0xf5, 0x21, 0x00


	//----- nvinfo : EIATTR_SPARSE_MMA_MASK
	.align		4
.L_23:
        /*0048*/ 	.byte	0x03, 0x50
        /*004a*/ 	.short	0x0000


	//----- nvinfo : EIATTR_MAXREG_COUNT
	.align		4
        /*004c*/ 	.byte	0x03, 0x1b
        /*004e*/ 	.short	0x00ff


	//----- nvinfo : EIATTR_MERCURY_ISA_VERSION
	.align		4
        /*0050*/ 	.byte	0x03, 0x5f
        /*0052*/ 	.short	0x0101


	//----- nvinfo : EIATTR_VRC_CTA_INIT_COUNT
	.align		4
        /*0054*/ 	.byte	0x02, 0x4a
	.zero		1
	.zero		1


	//----- nvinfo : EIATTR_EXIT_INSTR_OFFSETS
	.align		4
        /*0058*/ 	.byte	0x04, 0x1c
        /*005a*/ 	.short	(.L_25 - .L_24)


	//   ....[0]....
.L_24:
        /*005c*/ 	.word	0x00000090


	//   ....[1]....
        /*0060*/ 	.word	0x00000580


	//----- nvinfo : EIATTR_CRS_STACK_SIZE
	.align		4
.L_25:
        /*0064*/ 	.byte	0x04, 0x1e
        /*0066*/ 	.short	(.L_27 - .L_26)
.L_26:
        /*0068*/ 	.word	0x00000000


	//----- nvinfo : EIATTR_CBANK_PARAM_SIZE
	.align		4
.L_27:
        /*006c*/ 	.byte	0x03, 0x19
        /*006e*/ 	.short	0x0020


	//----- nvinfo : EIATTR_PARAM_CBANK
	.align		4
        /*0070*/ 	.byte	0x04, 0x0a
        /*0072*/ 	.short	(.L_29 - .L_28)
	.align		4
.L_28:
        /*0074*/ 	.word	index@(.nv.constant0._Z11updateMeansPfPKfPiS_)
        /*0078*/ 	.short	0x0380
        /*007a*/ 	.short	0x0020


	//----- nvinfo : EIATTR_SW_WAR
	.align		4
.L_29:
        /*007c*/ 	.byte	0x04, 0x36
        /*007e*/ 	.short	(.L_31 - .L_30)
.L_30:
        /*0080*/ 	.word	0x00000008
.L_31:


//--------------------- .nv.info._Z11kmeanKernelPfS_S_S_Pii --------------------------
	.section	.nv.info._Z11kmeanKernelPfS_S_S_Pii,"",@"SHT_CUDA_INFO"
	.sectionflags	@""
	.align	4


	//----- nvinfo : EIATTR_CUDA_API_VERSION
	.align		4
        /*0000*/ 	.byte	0x04, 0x37
        /*0002*/ 	.short	(.L_33 - .L_32)
.L_32:
        /*0004*/ 	.word	0x00000082


	//----- nvinfo : EIATTR_KPARAM_INFO
	.align		4
.L_33:
        /*0008*/ 	.byte	0x04, 0x17
        /*000a*/ 	.short	(.L_35 - .L_34)
.L_34:
        /*000c*/ 	.word	0x00000000
        /*0010*/ 	.short	0x0005
        /*0012*/ 	.short	0x0028
        /*0014*/ 	.byte	0x00, 0xf0, 0x11, 0x00


	//----- nvinfo : EIATTR_KPARAM_INFO
	.align		4
.L_35:
        /*0018*/ 	.byte	0x04, 0x17
        /*001a*/ 	.short	(.L_37 - .L_36)
.L_36:
        /*001c*/ 	.word	0x00000000
        /*0020*/ 	.short	0x0004
        /*0022*/ 	.short	0x0020
        /*0024*/ 	.byte	0x00, 0xf5, 0x21, 0x00


	//----- nvinfo : EIATTR_KPARAM_INFO
	.align		4
.L_37:
        /*0028*/ 	.byte	0x04, 0x17
        /*002a*/ 	.short	(.L_39 - .L_38)
.L_38:
        /*002c*/ 	.word	0x00000000
        /*0030*/ 	.short	0x0003
        /*0032*/ 	.short	0x0018
        /*0034*/ 	.byte	0x00, 0xf5, 0x21, 0x00


	//----- nvinfo : EIATTR_KPARAM_INFO
	.align		4
.L_39:
        /*0038*/ 	.byte	0x04, 0x17
        /*003a*/ 	.short	(.L_41 - .L_40)
.L_40:
        /*003c*/ 	.word	0x00000000
        /*0040*/ 	.short	0x0002
        /*0042*/ 	.short	0x0010
        /*0044*/ 	.byte	0x00, 0xf5, 0x21, 0x00


	//----- nvinfo : EIATTR_KPARAM_INFO
	.align		4
.L_41:
        /*0048*/ 	.byte	0x04, 0x17
        /*004a*/ 	.short	(.L_43 - .L_42)
.L_42:
        /*004c*/ 	.word	0x00000000
        /*0050*/ 	.short	0x0001
        /*0052*/ 	.short	0x0008
        /*0054*/ 	.byte	0x00, 0xf5, 0x21, 0x00


	//----- nvinfo : EIATTR_KPARAM_INFO
	.align		4
.L_43:
        /*0058*/ 	.byte	0x04, 0x17
        /*005a*/ 	.short	(.L_45 - .L_44)
.L_44:
        /*005c*/ 	.word	0x00000000
        /*0060*/ 	.short	0x0000
        /*0062*/ 	.short	0x0000
        /*0064*/ 	.byte	0x00, 0xf5, 0x21, 0x00


	//----- nvinfo : EIATTR_SPARSE_MMA_MASK
	.align		4
.L_45:
        /*0068*/ 	.byte	0x03, 0x50
        /*006a*/ 	.short	0x0000


	//----- nvinfo : EIATTR_MAXREG_COUNT
	.align		4
        /*006c*/ 	.byte	0x03, 0x1b
        /*006e*/ 	.short	0x00ff


	//----- nvinfo : EIATTR_NUM_BARRIERS
	.align		4
        /*0070*/ 	.byte	0x02, 0x4c
        /*0072*/ 	.byte	0x01
	.zero		1


	//----- nvinfo : EIATTR_MERCURY_ISA_VERSION
	.align		4
        /*0074*/ 	.byte	0x03, 0x5f
        /*0076*/ 	.short	0x0101


	//----- nvinfo : EIATTR_VRC_CTA_INIT_COUNT
	.align		4
        /*0078*/ 	.byte	0x02, 0x4a
	.zero		1
	.zero		1


	//----- nvinfo : EIATTR_EXIT_INSTR_OFFSETS
	.align		4
        /*007c*/ 	.byte	0x04, 0x1c
        /*007e*/ 	.short	(.L_47 - .L_46)


	//   ....[0]....
.L_46:
        /*0080*/ 	.word	0x00000060


	//   ....[1]....
        /*0084*/ 	.word	0x00000180


	//   ....[2]....
        /*0088*/ 	.word	0x000005e0


	//----- nvinfo : EIATTR_CRS_STACK_SIZE
	.align		4
.L_47:
        /*008c*/ 	.byte	0x04, 0x1e
        /*008e*/ 	.short	(.L_49 - .L_48)
.L_48:
        /*0090*/ 	.word	0x00000000


	//----- nvinfo : EIATTR_CBANK_PARAM_SIZE
	.align		4
.L_49:
        /*0094*/ 	.byte	0x03, 0x19
        /*0096*/ 	.short	0x002c


	//----- nvinfo : EIATTR_PARAM_CBANK
	.align		4
        /*0098*/ 	.byte	0x04, 0x0a
        /*009a*/ 	.short	(.L_51 - .L_50)
	.align		4
.L_50:
        /*009c*/ 	.word	index@(.nv.constant0._Z11kmeanKernelPfS_S_S_Pii)
        /*00a0*/ 	.short	0x0380
        /*00a2*/ 	.short	0x002c


	//----- nvinfo : EIATTR_SW_WAR
	.align		4
.L_51:
        /*00a4*/ 	.byte	0x04, 0x36
        /*00a6*/ 	.short	(.L_53 - .L_52)
.L_52:
        /*00a8*/ 	.word	0x00000008
.L_53:


//--------------------- .nv.callgraph             --------------------------
	.section	.nv.callgraph,"",@"SHT_CUDA_CALLGRAPH"
	.align	4
	.sectionentsize	8
	.align		4
        /*0000*/ 	.word	0x00000000
	.align		4
        /*0004*/ 	.word	0xffffffff
	.align		4
        /*0008*/ 	.word	0x00000000
	.align		4
        /*000c*/ 	.word	0xfffffffe
	.align		4
        /*0010*/ 	.word	0x00000000
	.align		4
        /*0014*/ 	.word	0xfffffffd
	.align		4
        /*0018*/ 	.word	0x00000000
	.align		4
        /*001c*/ 	.word	0xfffffffc


//--------------------- .text._Z11updateMeansPfPKfPiS_ --------------------------
	.section	.text._Z11updateMeansPfPKfPiS_,"ax",@progbits
	.align	128
        .global         _Z11updateMeansPfPKfPiS_
        .type           _Z11updateMeansPfPKfPiS_,@function
        .size           _Z11updateMeansPfPKfPiS_,(.L_x_23 - _Z11updateMeansPfPKfPiS_)
        .other          _Z11updateMeansPfPKfPiS_,@"STO_CUDA_ENTRY STV_DEFAULT"
_Z11updateMeansPfPKfPiS_:
.text._Z11updateMeansPfPKfPiS_:
[----:B------:R-:W-:Y:S01]  /*0000*/  LDC R1, c[0x0][0x37c] ;  /* 0x0000df00ff017b82 */ /* 0x000fe20000000800 */
[----:B------:R-:W0:Y:S01]  /*0010*/  S2R R2, SR_TID.X ;  /* 0x0000000000027919 */ /* 0x000e220000002100 */
[----:B------:R-:W0:Y:S01]  /*0020*/  LDCU UR4, c[0x0][0x360] ;  /* 0x00006c00ff0477ac */ /* 0x000e220008000800 */
[----:B------:R-:W-:Y:S01]  /*0030*/  IMAD.MOV.U32 R5, RZ, RZ, -0x55555555 ;  /* 0xaaaaaaabff057424 */ /* 0x000fe200078e00ff */
[----:B------:R-:W0:Y:S02]  /*0040*/  S2R R3, SR_CTAID.X ;  /* 0x0000000000037919 */ /* 0x000e240000002500 */
[----:B0-----:R-:W-:-:S04]  /*0050*/  IMAD R2, R3, UR4, R2 ;  /* 0x0000000403027c24 */ /* 0x001fc8000f8e0202 */
[----:B------:R-:W-:-:S05]  /*0060*/  IMAD R0, R2, R5, 0x2aaaaaaa ;  /* 0x2aaaaaaa02007424 */ /* 0x000fca00078e0205 */
[----:B------:R-:W-:-:S04]  /*0070*/  ISETP.GT.U32.AND P0, PT, R0, 0x55555554, PT ;  /* 0x555555540000780c */ /* 0x000fc80003f04070 */
[----:B------:R-:W-:-:S13]  /*0080*/  ISETP.GT.OR P0, PT, R2, 0x59, P0 ;  /* 0x000000590200780c */ /* 0x000fda0000704670 */
[----:B------:R-:W-:Y:S05]  /*0090*/  @P0 EXIT ;  /* 0x000000000000094d */ /* 0x000fea0003800000 */
[----:B------:R-:W0:Y:S01]  /*00a0*/  LDC.64 R4, c[0x0][0x390] ;  /* 0x0000e400ff047b82 */ /* 0x000e220000000a00 */
[----:B------:R-:W1:Y:S01]  /*00b0*/  LDCU.64 UR4, c[0x0][0x358] ;  /* 0x00006b00ff0477ac */ /* 0x000e620008000a00 */
[----:B------:R-:W-:-:S05]  /*00c0*/  IMAD.HI R0, R2, 0x55555556, RZ ;  /* 0x5555555602007827 */ /* 0x000fca00078e02ff */
[----:B------:R-:W-:Y:S01]  /*00d0*/  LEA.HI R3, R0, R0, RZ, 0x1 ;  /* 0x0000000000037211 */ /* 0x000fe200078f08ff */
[----:B------:R-:W2:Y:S08]  /*00e0*/  LDC.64 R8, c[0x0][0x388] ;  /* 0x0000e200ff087b82 */ /* 0x000eb00000000a00 */
[----:B------:R-:W3:Y:S01]  /*00f0*/  LDC.64 R10, c[0x0][0x380] ;  /* 0x0000e000ff0a7b82 */ /* 0x000ee20000000a00 */
[----:B0-----:R-:W-:-:S07]  /*0100*/  IMAD.WIDE R4, R3, 0x4, R4 ;  /* 0x0000000403047825 */ /* 0x001fce00078e0204 */
[----:B------:R-:W0:Y:S01]  /*0110*/  LDC.64 R6, c[0x0][0x398] ;  /* 0x0000e600ff067b82 */ /* 0x000e220000000a00 */
[----:B-1----:R-:W4:Y:S02]  /*0120*/  LDG.E R3, desc[UR4][R4.64] ;  /* 0x0000000404037981 */ /* 0x002f24000c1e1900 */
[----:B----4-:R-:W-:-:S13]  /*0130*/  ISETP.NE.AND P0, PT, R3, RZ, PT ;  /* 0x000000ff0300720c */ /* 0x010fda0003f05270 */
[----:B--2---:R-:W-:-:S05]  /*0140*/  @!P0 IMAD.WIDE R8, R2, 0x4, R8 ;  /* 0x0000000402088825 */ /* 0x004fca00078e0208 */
[----:B------:R-:W2:Y:S04]  /*0150*/  @!P0 LDG.E.CONSTANT R13, desc[UR4][R8.64] ;  /* 0x00000004080d8981 */ /* 0x000ea8000c1e9900 */
[----:B------:R-:W4:Y:S04]  /*0160*/  @!P0 LDG.E.CONSTANT R15, desc[UR4][R8.64+0x4] ;  /* 0x00000404080f8981 */ /* 0x000f28000c1e9900 */
[----:B------:R-:W5:Y:S01]  /*0170*/  @!P0 LDG.E.CONSTANT R17, desc[UR4][R8.64+0x8] ;  /* 0x0000080408118981 */ /* 0x000f62000c1e9900 */
[----:B---3--:R-:W-:-:S04]  /*0180*/  @!P0 IMAD.WIDE R10, R2, 0x4, R10 ;  /* 0x00000004020a8825 */ /* 0x008fc800078e020a */
[----:B0-----:R-:W-:Y:S01]  /*0190*/  IMAD.WIDE R6, R2, 0x4, R6 ;  /* 0x0000000402067825 */ /* 0x001fe200078e0206 */
[----:B--2---:R0:W-:Y:S04]  /*01a0*/  @!P0 STG.E desc[UR4][R10.64], R13 ;  /* 0x0000000d0a008986 */ /* 0x0041e8000c101904 */
[----:B----4-:R0:W-:Y:S04]  /*01b0*/  @!P0 STG.E desc[UR4][R10.64+0x4], R15 ;  /* 0x0000040f0a008986 */ /* 0x0101e8000c101904 */
[----:B-----5:R0:W-:Y:S04]  /*01c0*/  @!P0 STG.E desc[UR4][R10.64+0x8], R17 ;  /* 0x000008110a008986 */ /* 0x0201e8000c101904 */
[----:B------:R-:W2:Y:S04]  /*01d0*/  @!P0 LDG.E R3, desc[UR4][R4.64] ;  /* 0x0000000404038981 */ /* 0x000ea8000c1e1900 */
[----:B------:R-:W3:Y:S01]  /*01e0*/  LDG.E R0, desc[UR4][R6.64] ;  /* 0x0000000406007981 */ /* 0x000ee2000c1e1900 */
[----:B------:R-:W-:Y:S01]  /*01f0*/  BSSY.RECONVERGENT B0, `(.L_x_0) ;  /* 0x000000e000007945 */ /* 0x000fe20003800200 */
[----:B--2---:R-:W-:-:S04]  /*0200*/  I2FP.F32.S32 R19, R3 ;  /* 0x0000000300137245 */ /* 0x004fc80000201400 */
[----:B------:R-:W1:Y:S08]  /*0210*/  MUFU.RCP R3, R19 ;  /* 0x0000001300037308 */ /* 0x000e700000001000 */
[----:B---3--:R-:W2:Y:S01]  /*0220*/  FCHK P0, R0, R19 ;  /* 0x0000001300007302 */ /* 0x008ea20000000000 */
[----:B-1----:R-:W-:-:S04]  /*0230*/  FFMA R8, -R19, R3, 1 ;  /* 0x3f80000013087423 */ /* 0x002fc80000000103 */
[----:B------:R-:W-:-:S04]  /*0240*/  FFMA R3, R3, R8, R3 ;  /* 0x0000000803037223 */ /* 0x000fc80000000003 */
[----:B------:R-:W-:-:S04]  /*0250*/  FFMA R8, R0, R3, RZ ;  /* 0x0000000300087223 */ /* 0x000fc800000000ff */
[----:B------:R-:W-:-:S04]  /*0260*/  FFMA R9, -R19, R8, R0 ;  /* 0x0000000813097223 */ /* 0x000fc80000000100 */
[----:B------:R-:W-:Y:S01]  /*0270*/  FFMA R3, R3, R9, R8 ;  /* 0x0000000903037223 */ /* 0x000fe20000000008 */
[----:B0-2---:R-:W-:Y:S06]  /*0280*/  @!P0 BRA `(.L_x_1) ;  /* 0x0000000000108947 */ /* 0x005fec0003800000 */
[----:B------:R-:W-:Y:S01]  /*0290*/  IMAD.MOV.U32 R3, RZ, RZ, R19 ;  /* 0x000000ffff037224 */ /* 0x000fe200078e0013 */
[----:B------:R-:W-:-:S07]  /*02a0*/  MOV R10, 0x2c0 ;  /* 0x000002c0000a7802 */ /* 0x000fce0000000f00 */
[----:B------:R-:W-:Y:S05]  /*02b0*/  CALL.REL.NOINC `($__internal_0_$__cuda_sm3x_div_rn_noftz_f32_slowpath) ;  /* 0x0000000000b47944 */ /* 0x000fea0003c00000 */
[----:B------:R-:W-:-:S07]  /*02c0*/  IMAD.MOV.U32 R3, RZ, RZ, R0 ;  /* 0x000000ffff037224 */ /* 0x000fce00078e0000 */
.L_x_1:
[----:B------:R-:W-:Y:S05]  /*02d0*/  BSYNC.RECONVERGENT B0 ;  /* 0x0000000000007941 */ /* 0x000fea0003800200 */
.L_x_0:
[----:B------:R-:W0:Y:S02]  /*02e0*/  LDC.64 R8, c[0x0][0x380] ;  /* 0x0000e000ff087b82 */ /* 0x000e240000000a00 */
[----:B0-----:R-:W-:-:S05]  /*02f0*/  IMAD.WIDE R8, R2, 0x4, R8 ;  /* 0x0000000402087825 */ /* 0x001fca00078e0208 */
[----:B------:R0:W-:Y:S04]  /*0300*/  STG.E desc[UR4][R8.64], R3 ;  /* 0x0000000308007986 */ /* 0x0001e8000c101904 */
[----:B------:R-:W2:Y:S04]  /*0310*/  LDG.E R2, desc[UR4][R4.64] ;  /* 0x0000000404027981 */ /* 0x000ea8000c1e1900 */
        /* <DEDUP_REMOVED lines=15> */
.L_x_3:
[----:B------:R-:W-:Y:S05]  /*0410*/  BSYNC.RECONVERGENT B0 ;  /* 0x0000000000007941 */ /* 0x000fea0003800200 */
.L_x_2:
        /* <DEDUP_REMOVED lines=13> */
[----:B------:R-:W-:-:S07]  /*04f0*/  MOV R10, 0x510 ;  /* 0x00000510000a7802 */ /* 0x000fce0000000f00 */
[----:B------:R-:W-:Y:S05]  /*0500*/  CALL.REL.NOINC `($__internal_0_$__cuda_sm3x_div_rn_noftz_f32_slowpath) ;  /* 0x0000000000207944 */ /* 0x000fea0003c00000 */
[----:B------:R-:W-:-:S07]  /*0510*/  IMAD.MOV.U32 R11, RZ, RZ, R0 ;  /* 0x000000ffff0b7224 */ /* 0x000fce00078e0000 */
.L_x_5:
[----:B------:R-:W-:Y:S05]  /*0520*/  BSYNC.RECONVERGENT B0 ;  /* 0x0000000000007941 */ /* 0x000fea0003800200 */
.L_x_4:
[----:B------:R-:W-:Y:S04]  /*0530*/  STG.E desc[UR4][R8.64+0x8], R11 ;  /* 0x0000080b08007986 */ /* 0x000fe8000c101904 */
[----:B------:R-:W-:Y:S04]  /*0540*/  STG.E desc[UR4][R6.64], RZ ;  /* 0x000000ff06007986 */ /* 0x000fe8000c101904 */
[----:B------:R-:W-:Y:S04]  /*0550*/  STG.E desc[UR4][R6.64+0x4], RZ ;  /* 0x000004ff06007986 */ /* 0x000fe8000c101904 */
[----:B------:R-:W-:Y:S04]  /*0560*/  STG.E desc[UR4][R6.64+0x8], RZ ;  /* 0x000008ff06007986 */ /* 0x000fe8000c101904 */
[----:B------:R-:W-:Y:S01]  /*0570*/  STG.E desc[UR4][R4.64], RZ ;  /* 0x000000ff04007986 */ /* 0x000fe2000c101904 */
[----:B------:R-:W-:Y:S05]  /*0580*/  EXIT ;  /* 0x000000000000794d */ /* 0x000fea0003800000 */
        .weak           $__internal_0_$__cuda_sm3x_div_rn_noftz_f32_slowpath
        .type           $__internal_0_$__cuda_sm3x_div_rn_noftz_f32_slowpath,@function
        .size           $__internal_0_$__cuda_sm3x_div_rn_noftz_f32_slowpath,(.L_x_23 - $__internal_0_$__cuda_sm3x_div_rn_noftz_f32_slowpath)
$__internal_0_$__cuda_sm3x_div_rn_noftz_f32_slowpath:
[----:B------:R-:W-:Y:S01]  /*0590*/  SHF.R.U32.HI R12, RZ, 0x17, R3 ;  /* 0x00000017ff0c7819 */ /* 0x000fe20000011603 */
[----:B------:R-:W-:Y:S01]  /*05a0*/  BSSY.RECONVERGENT B1, `(.L_x_6) ;  /* 0x0000062000017945 */ /* 0x000fe20003800200 */
[----:B------:R-:W-:Y:S02]  /*05b0*/  SHF.R.U32.HI R11, RZ, 0x17, R0 ;  /* 0x00000017ff0b7819 */ /* 0x000fe40000011600 */
[----:B------:R-:W-:Y:S02]  /*05c0*/  LOP3.LUT R12, R12, 0xff, RZ, 0xc0, !PT ;  /* 0x000000ff0c0c7812 */ /* 0x000fe400078ec0ff */
[----:B------:R-:W-:-:S03]  /*05d0*/  LOP3.LUT R16, R11, 0xff, RZ, 0xc0, !PT ;  /* 0x000000ff0b107812 */ /* 0x000fc600078ec0ff */
[----:B------:R-:W-:Y:S02]  /*05e0*/  VIADD R14, R12, 0xffffffff ;  /* 0xffffffff0c0e7836 */ /* 0x000fe40000000000 */
[----:B------:R-:W-:-:S03]  /*05f0*/  VIADD R13, R16, 0xffffffff ;  /* 0xffffffff100d7836 */ /* 0x000fc60000000000 */
[----:B------:R-:W-:-:S04]  /*0600*/  ISETP.GT.U32.AND P0, PT, R14, 0xfd, PT ;  /* 0x000000fd0e00780c */ /* 0x000fc80003f04070 */
[----:B------:R-:W-:-:S13]  /*0610*/  ISETP.GT.U32.OR P0, PT, R13, 0xfd, P0 ;  /* 0x000000fd0d00780c */ /* 0x000fda0000704470 */
[----:B------:R-:W-:Y:S01]  /*0620*/  @!P0 IMAD.MOV.U32 R11, RZ, RZ, RZ ;  /* 0x000000ffff0b8224 */ /* 0x000fe200078e00ff */
[----:B------:R-:W-:Y:S06]  /*0630*/  @!P0 BRA `(.L_x_7) ;  /* 0x00000000005c8947 */ /* 0x000fec0003800000 */
[----:B------:R-:W-:Y:S02]  /*0640*/  FSETP.GTU.FTZ.AND P0, PT, |R0|, +INF , PT ;  /* 0x7f8000000000780b */ /* 0x000fe40003f1c200 */
[----:B------:R-:W-:-:S04]  /*0650*/  FSETP.GTU.FTZ.AND P1, PT, |R3|, +INF , PT ;  /* 0x7f8000000300780b */ /* 0x000fc80003f3c200 */
[----:B------:R-:W-:-:S13]  /*0660*/  PLOP3.LUT P0, PT, P0, P1, PT, 0xf8, 0x8f ;  /* 0x00000000008f781c */ /* 0x000fda0000703f70 */
[----:B------:R-:W-:Y:S05]  /*0670*/  @P0 BRA `(.L_x_8) ;  /* 0x00000004004c0947 */ /* 0x000fea0003800000 */
[----:B------:R-:W-:-:S13]  /*0680*/  LOP3.LUT P0, RZ, R3, 0x7fffffff, R0, 0xc8, !PT ;  /* 0x7fffffff03ff7812 */ /* 0x000fda000780c800 */
[----:B------:R-:W-:Y:S05]  /*0690*/  @!P0 BRA `(.L_x_9) ;  /* 0x00000004003c8947 */ /* 0x000fea0003800000 */
[C---:B------:R-:W-:Y:S02]  /*06a0*/  FSETP.NEU.FTZ.AND P2, PT, |R0|.reuse, +INF , PT ;  /* 0x7f8000000000780b */ /* 0x040fe40003f5d200 */
[----:B------:R-:W-:Y:S02]  /*06b0*/  FSETP.NEU.FTZ.AND P1, PT, |R3|, +INF , PT ;  /* 0x7f8000000300780b */ /* 0x000fe40003f3d200 */
[----:B------:R-:W-:-:S11]  /*06c0*/  FSETP.NEU.FTZ.AND P0, PT, |R0|, +INF , PT ;  /* 0x7f8000000000780b */ /* 0x000fd60003f1d200 */
[----:B------:R-:W-:Y:S05]  /*06d0*/  @!P1 BRA !P2, `(.L_x_9) ;  /* 0x00000004002c9947 */ /* 0x000fea0005000000 */
[----:B------:R-:W-:-:S04]  /*06e0*/  LOP3.LUT P2, RZ, R0, 0x7fffffff, RZ, 0xc0, !PT ;  /* 0x7fffffff00ff7812 */ /* 0x000fc8000784c0ff */
[----:B------:R-:W-:-:S13]  /*06f0*/  PLOP3.LUT P1, PT, P1, P2, PT, 0x2f, 0xf2 ;  /* 0x0000000000f2781c */ /* 0x000fda0000f24577 */
[----:B------:R-:W-:Y:S05]  /*0700*/  @P1 BRA `(.L_x_10) ;  /* 0x0000000400181947 */ /* 0x000fea0003800000 */
[----:B------:R-:W-:-:S04]  /*0710*/  LOP3.LUT P1, RZ, R3, 0x7fffffff, RZ, 0xc0, !PT ;  /* 0x7fffffff03ff7812 */ /* 0x000fc8000782c0ff */
[----:B------:R-:W-:-:S13]  /*0720*/  PLOP3.LUT P0, PT, P0, P1, PT, 0x2f, 0xf2 ;  /* 0x0000000000f2781c */ /* 0x000fda0000702577 */
[----:B------:R-:W-:Y:S05]  /*0730*/  @P0 BRA `(.L_x_11) ;  /* 0x0000000400000947 */ /* 0x000fea0003800000 */
[----:B------:R-:W-:Y:S02]  /*0740*/  ISETP.GE.AND P0, PT, R13, RZ, PT ;  /* 0x000000ff0d00720c */ /* 0x000fe40003f06270 */
[----:B------:R-:W-:-:S11]  /*0750*/  ISETP.GE.AND P1, PT, R14, RZ, PT ;  /* 0x000000ff0e00720c */ /* 0x000fd60003f26270 */
[----:B------:R-:W-:Y:S02]  /*0760*/  @P0 IMAD.MOV.U32 R11, RZ, RZ, RZ ;  /* 0x000000ffff0b0224 */ /* 0x000fe400078e00ff */
[----:B------:R-:W-:Y:S01]  /*0770*/  @!P0 FFMA R0, R0, 1.84467440737095516160e+19, RZ ;  /* 0x5f80000000008823 */ /* 0x000fe200000000ff */
[----:B------:R-:W-:Y:S02]  /*0780*/  @!P0 IMAD.MOV.U32 R11, RZ, RZ, -0x40 ;  /* 0xffffffc0ff0b8424 */ /* 0x000fe400078e00ff */
[----:B------:R-:W-:-:S03]  /*0790*/  @!P1 FFMA R3, R3, 1.84467440737095516160e+19, RZ ;  /* 0x5f80000003039823 */ /* 0x000fc600000000ff */
[----:B------:R-:W-:-:S07]  /*07a0*/  @!P1 IADD3 R11, PT, PT, R11, 0x40, RZ ;  /* 0x000000400b0b9810 */ /* 0x000fce0007ffe0ff */
.L_x_7:
[----:B------:R-:W-:Y:S01]  /*07b0*/  LEA R14, R12, 0xc0800000, 0x17 ;  /* 0xc08000000c0e7811 */ /* 0x000fe200078eb8ff */
[----:B------:R-:W-:Y:S04]  /*07c0*/  BSSY.RECONVERGENT B2, `(.L_x_12) ;  /* 0x0000036000027945 */ /* 0x000fe80003800200 */
[----:B------:R-:W-:Y:S02]  /*07d0*/  IMAD.IADD R14, R3, 0x1, -R14 ;  /* 0x00000001030e7824 */ /* 0x000fe400078e0a0e */
[----:B------:R-:W-:Y:S02]  /*07e0*/  VIADD R3, R16, 0xffffff81 ;  /* 0xffffff8110037836 */ /* 0x000fe40000000000 */
[----:B------:R-:W0:Y:S01]  /*07f0*/  MUFU.RCP R13, R14 ;  /* 0x0000000e000d7308 */ /* 0x000e220000001000 */
[----:B------:R-:W-:Y:S01]  /*0800*/  FADD.FTZ R15, -R14, -RZ ;  /* 0x800000ff0e0f7221 */ /* 0x000fe20000010100 */
[C---:B------:R-:W-:Y:S01]  /*0810*/  IMAD R0, R3.reuse, -0x800000, R0 ;  /* 0xff80000003007824 */ /* 0x040fe200078e0200 */
[----:B------:R-:W-:-:S05]  /*0820*/  IADD3 R12, PT, PT, R3, 0x7f, -R12 ;  /* 0x0000007f030c7810 */ /* 0x000fca0007ffe80c */
[----:B------:R-:W-:Y:S02]  /*0830*/  IMAD.IADD R12, R12, 0x1, R11 ;  /* 0x000000010c0c7824 */ /* 0x000fe400078e020b */
[----:B0-----:R-:W-:-:S04]  /*0840*/  FFMA R16, R13, R15, 1 ;  /* 0x3f8000000d107423 */ /* 0x001fc8000000000f */
[----:B------:R-:W-:-:S04]  /*0850*/  FFMA R18, R13, R16, R13 ;  /* 0x000000100d127223 */ /* 0x000fc8000000000d */
[----:B------:R-:W-:-:S04]  /*0860*/  FFMA R13, R0, R18, RZ ;  /* 0x00000012000d7223 */ /* 0x000fc800000000ff */
[----:B------:R-:W-:-:S04]  /*0870*/  FFMA R16, R15, R13, R0 ;  /* 0x0000000d0f107223 */ /* 0x000fc80000000000 */
[----:B------:R-:W-:-:S04]  /*0880*/  FFMA R13, R18, R16, R13 ;  /* 0x00000010120d7223 */ /* 0x000fc8000000000d */
[----:B------:R-:W-:-:S04]  /*0890*/  FFMA R16, R15, R13, R0 ;  /* 0x0000000d0f107223 */ /* 0x000fc80000000000 */
[----:B------:R-:W-:-:S05]  /*08a0*/  FFMA R0, R18, R16, R13 ;  /* 0x0000001012007223 */ /* 0x000fca000000000d */
[----:B------:R-:W-:-:S04]  /*08b0*/  SHF.R.U32.HI R3, RZ, 0x17, R0 ;  /* 0x00000017ff037819 */ /* 0x000fc80000011600 */
[----:B------:R-:W-:-:S05]  /*08c0*/  LOP3.LUT R3, R3, 0xff, RZ, 0xc0, !PT ;  /* 0x000000ff03037812 */ /* 0x000fca00078ec0ff */
[----:B------:R-:W-:-:S04]  /*08d0*/  IMAD.IADD R15, R3, 0x1, R12 ;  /* 0x00000001030f7824 */ /* 0x000fc800078e020c */
[----:B------:R-:W-:-:S05]  /*08e0*/  VIADD R3, R15, 0xffffffff ;  /* 0xffffffff0f037836 */ /* 0x000fca0000000000 */
[----:B------:R-:W-:-:S13]  /*08f0*/  ISETP.GE.U32.AND P0, PT, R3, 0xfe, PT ;  /* 0x000000fe0300780c */ /* 0x000fda0003f06070 */
[----:B------:R-:W-:Y:S05]  /*0900*/  @!P0 BRA `(.L_x_13) ;  /* 0x0000000000808947 */ /* 0x000fea0003800000 */
[----:B------:R-:W-:-:S13]  /*0910*/  ISETP.GT.AND P0, PT, R15, 0xfe, PT ;  /* 0x000000fe0f00780c */ /* 0x000fda0003f04270 */
[----:B------:R-:W-:Y:S05]  /*0920*/  @P0 BRA `(.L_x_14) ;  /* 0x00000000006c0947 */ /* 0x000fea0003800000 */
[----:B------:R-:W-:-:S13]  /*0930*/  ISETP.GE.AND P0, PT, R15, 0x1, PT ;  /* 0x000000010f00780c */ /* 0x000fda0003f06270 */
[----:B------:R-:W-:Y:S05]  /*0940*/  @P0 BRA `(.L_x_15) ;  /* 0x0000000000740947 */ /* 0x000fea0003800000 */
[----:B------:R-:W-:Y:S02]  /*0950*/  ISETP.GE.AND P0, PT, R15, -0x18, PT ;  /* 0xffffffe80f00780c */ /* 0x000fe40003f06270 */
[----:B------:R-:W-:-:S11]  /*0960*/  LOP3.LUT R0, R0, 0x80000000, RZ, 0xc0, !PT ;  /* 0x8000000000007812 */ /* 0x000fd600078ec0ff */
[----:B------:R-:W-:Y:S05]  /*0970*/  @!P0 BRA `(.L_x_15) ;  /* 0x0000000000688947 */ /* 0x000fea0003800000 */
[CCC-:B------:R-:W-:Y:S01]  /*0980*/  FFMA.RZ R3, R18.reuse, R16.reuse, R13.reuse ;  /* 0x0000001012037223 */ /* 0x1c0fe2000000c00d */
[C---:B------:R-:W-:Y:S01]  /*0990*/  IADD3 R14, PT, PT, R15.reuse, 0x20, RZ ;  /* 0x000000200f0e7810 */ /* 0x040fe20007ffe0ff */
[CCC-:B------:R-:W-:Y:S01]  /*09a0*/  FFMA.RM R12, R18.reuse, R16.reuse, R13.reuse ;  /* 0x00000010120c7223 */ /* 0x1c0fe2000000400d */
[----:B------:R-:W-:Y:S02]  /*09b0*/  ISETP.NE.AND P2, PT, R15, RZ, PT ;  /* 0x000000ff0f00720c */ /* 0x000fe40003f45270 */
[----:B------:R-:W-:Y:S01]  /*09c0*/  LOP3.LUT R11, R3, 0x7fffff, RZ, 0xc0, !PT ;  /* 0x007fffff030b7812 */ /* 0x000fe200078ec0ff */
[----:B------:R-:W-:Y:S01]  /*09d0*/  FFMA.RP R3, R18, R16, R13 ;  /* 0x0000001012037223 */ /* 0x000fe2000000800d */
[----:B------:R-:W-:Y:S01]  /*09e0*/  IMAD.MOV R13, RZ, RZ, -R15 ;  /* 0x000000ffff0d7224 */ /* 0x000fe200078e0a0f */
[----:B------:R-:W-:Y:S02]  /*09f0*/  ISETP.NE.AND P1, PT, R15, RZ, PT ;  /* 0x000000ff0f00720c */ /* 0x000fe40003f25270 */
[----:B------:R-:W-:-:S02]  /*0a00*/  LOP3.LUT R11, R11, 0x800000, RZ, 0xfc, !PT ;  /* 0x008000000b0b7812 */ /* 0x000fc400078efcff */
[----:B------:R-:W-:Y:S02]  /*0a10*/  FSETP.NEU.FTZ.AND P0, PT, R3, R12, PT ;  /* 0x0000000c0300720b */ /* 0x000fe40003f1d000 */
[----:B------:R-:W-:Y:S02]  /*0a20*/  SHF.L.U32 R14, R11, R14, RZ ;  /* 0x0000000e0b0e7219 */ /* 0x000fe400000006ff */
[----:B------:R-:W-:Y:S02]  /*0a30*/  SEL R12, R13, RZ, P2 ;  /* 0x000000ff0d0c7207 */ /* 0x000fe40001000000 */
[----:B------:R-:W-:Y:S02]  /*0a40*/  ISETP.NE.AND P1, PT, R14, RZ, P1 ;  /* 0x000000ff0e00720c */ /* 0x000fe40000f25270 */
[----:B------:R-:W-:Y:S02]  /*0a50*/  SHF.R.U32.HI R12, RZ, R12, R11 ;  /* 0x0000000cff0c7219 */ /* 0x000fe4000001160b */
[----:B------:R-:W-:-:S02]  /*0a60*/  PLOP3.LUT P0, PT, P0, P1, PT, 0xf8, 0x8f ;  /* 0x00000000008f781c */ /* 0x000fc40000703f70 */
[----:B------:R-:W-:Y:S02]  /*0a70*/  SHF.R.U32.HI R14, RZ, 0x1, R12 ;  /* 0x00000001ff0e7819 */ /* 0x000fe4000001160c */
[----:B------:R-:W-:-:S04]  /*0a80*/  SEL R3, RZ, 0x1, !P0 ;  /* 0x00000001ff037807 */ /* 0x000fc80004000000 */
[----:B------:R-:W-:-:S04]  /*0a90*/  LOP3.LUT R3, R3, 0x1, R14, 0xf8, !PT ;  /* 0x0000000103037812 */ /* 0x000fc800078ef80e */
[----:B------:R-:W-:-:S05]  /*0aa0*/  LOP3.LUT R3, R3, R12, RZ, 0xc0, !PT ;  /* 0x0000000c03037212 */ /* 0x000fca00078ec0ff */
[----:B------:R-:W-:-:S05]  /*0ab0*/  IMAD.IADD R3, R14, 0x1, R3 ;  /* 0x000000010e037824 */ /* 0x000fca00078e0203 */
[----:B------:R-:W-:Y:S01]  /*0ac0*/  LOP3.LUT R0, R3, R0, RZ, 0xfc, !PT ;  /* 0x0000000003007212 */ /* 0x000fe200078efcff */
[----:B------:R-:W-:Y:S06]  /*0ad0*/  BRA `(.L_x_15) ;  /* 0x0000000000107947 */ /* 0x000fec0003800000 */
.L_x_14:
[----:B------:R-:W-:-:S04]  /*0ae0*/  LOP3.LUT R0, R0, 0x80000000, RZ, 0xc0, !PT ;  /* 0x8000000000007812 */ /* 0x000fc800078ec0ff */
[----:B------:R-:W-:Y:S01]  /*0af0*/  LOP3.LUT R0, R0, 0x7f800000, RZ, 0xfc, !PT ;  /* 0x7f80000000007812 */ /* 0x000fe200078efcff */
[----:B------:R-:W-:Y:S06]  /*0b00*/  BRA `(.L_x_15) ;  /* 0x0000000000047947 */ /* 0x000fec0003800000 */
.L_x_13:
[----:B------:R-:W-:-:S07]  /*0b10*/  IMAD R0, R12, 0x800000, R0 ;  /* 0x008000000c007824 */ /* 0x000fce00078e0200 */
.L_x_15:
[----:B------:R-:W-:Y:S05]  /*0b20*/  BSYNC.RECONVERGENT B2 ;  /* 0x0000000000027941 */ /* 0x000fea0003800200 */
.L_x_12:
[----:B------:R-:W-:Y:S05]  /*0b30*/  BRA `(.L_x_16) ;  /* 0x0000000000207947 */ /* 0x000fea0003800000 */
.L_x_11:
[----:B------:R-:W-:-:S04]  /*0b40*/  LOP3.LUT R0, R3, 0x80000000, R0, 0x48, !PT ;  /* 0x8000000003007812 */ /* 0x000fc800078e4800 */
[----:B------:R-:W-:Y:S01]  /*0b50*/  LOP3.LUT R0, R0, 0x7f800000, RZ, 0xfc, !PT ;  /* 0x7f80000000007812 */ /* 0x000fe200078efcff */
[----:B------:R-:W-:Y:S06]  /*0b60*/  BRA `(.L_x_16) ;  /* 0x0000000000147947 */ /* 0x000fec0003800000 */
.L_x_10:
[----:B------:R-:W-:Y:S01]  /*0b70*/  LOP3.LUT R0, R3, 0x80000000, R0, 0x48, !PT ;  /* 0x8000000003007812 */ /* 0x000fe200078e4800 */
[----:B------:R-:W-:Y:S06]  /*0b80*/  BRA `(.L_x_16) ;  /* 0x00000000000c7947 */ /* 0x000fec0003800000 */
.L_x_9:
[----:B------:R-:W0:Y:S01]  /*0b90*/  MUFU.RSQ R0, -QNAN ;  /* 0xffc0000000007908 */ /* 0x000e220000001400 */
[----:B------:R-:W-:Y:S05]  /*0ba0*/  BRA `(.L_x_16) ;  /* 0x0000000000047947 */ /* 0x000fea0003800000 */
.L_x_8:
[----:B------:R-:W-:-:S07]  /*0bb0*/  FADD.FTZ R0, R0, R3 ;  /* 0x0000000300007221 */ /* 0x000fce0000010000 */
.L_x_16:
[----:B------:R-:W-:Y:S05]  /*0bc0*/  BSYNC.RECONVERGENT B1 ;  /* 0x0000000000017941 */ /* 0x000fea0003800200 */
.L_x_6:
[----:B------:R-:W-:-:S04]  /*0bd0*/  IMAD.MOV.U32 R11, RZ, RZ, 0x0 ;  /* 0x00000000ff0b7424 */ /* 0x000fc800078e00ff */
[----:B0-----:R-:W-:Y:S05]  /*0be0*/  RET.REL.NODEC R10 `(_Z11updateMeansPfPKfPiS_) ;  /* 0xfffffff40a047950 */ /* 0x001fea0003c3ffff */
.L_x_17:
[----:B------:R-:W-:-:S00]  /*0bf0*/  BRA `(.L_x_17) ;  /* 0xfffffffc00fc7947 */ /* 0x000fc0000383ffff */
[----:B------:R-:W-:-:S00]  /*0c00*/  NOP ;  /* 0x0000000000007918 */ /* 0x000fc00000000000 */
[----:B------:R-:W-:-:S00]  /*0c10*/  NOP ;  /* 0x0000000000007918 */ /* 0x000fc00000000000 */
[----:B------:R-:W-:-:S00]  /*0c20*/  NOP ;  /* 0x0000000000007918 */ /* 0x000fc00000000000 */
[----:B------:R-:W-:-:S00]  /*0c30*/  NOP ;  /* 0x0000000000007918 */ /* 0x000fc00000000000 */
[----:B------:R-:W-:-:S00]  /*0c40*/  NOP ;  /* 0x0000000000007918 */ /* 0x000fc00000000000 */
[----:B------:R-:W-:-:S00]  /*0c50*/  NOP ;  /* 0x0000000000007918 */ /* 0x000fc00000000000 */
[----:B------:R-:W-:-:S00]  /*0c60*/  NOP ;  /* 0x0000000000007918 */ /* 0x000fc00000000000 */
[----:B------:R-:W-:-:S00]  /*0c70*/  NOP ;  /* 0x0000000000007918 */ /* 0x000fc00000000000 */
.L_x_23:


//--------------------- .text._Z11kmeanKernelPfS_S_S_Pii --------------------------
	.section	.text._Z11kmeanKernelPfS_S_S_Pii,"ax",@progbits
	.align	128
        .global         _Z11kmeanKernelPfS_S_S_Pii
        .type           _Z11kmeanKernelPfS_S_S_Pii,@function
        .size           _Z11kmeanKernelPfS_S_S_Pii,(.L_x_25 - _Z11kmeanKernelPfS_S_S_Pii)
        .other          _Z11kmeanKernelPfS_S_S_Pii,@"STO_CUDA_ENTRY STV_DEFAULT"
_Z11kmeanKernelPfS_S_S_Pii:
.text._Z11kmeanKernelPfS_S_S_Pii:
[----:B------:R-:W-:Y:S01]  /*0000*/  LDC R1, c[0x0][0x37c] ;  /* 0x0000df00ff017b82 */ /* 0x000fe20000000800 */
[----:B------:R-:W0:Y:S01]  /*0010*/  S2R R5, SR_TID.X ;  /* 0x0000000000057919 */ /* 0x000e220000002100 */
[----:B------:R-:W0:Y:S01]  /*0020*/  LDCU UR4, c[0x0][0x360] ;  /* 0x00006c00ff0477ac */ /* 0x000e220008000800 */
[----:B------:R-:W0:Y:S02]  /*0030*/  S2R R0, SR_CTAID.X ;  /* 0x0000000000007919 */ /* 0x000e240000002500 */
[----:B0-----:R-:W-:-:S05]  /*0040*/  IMAD R0, R0, UR4, R5 ;  /* 0x0000000400007c24 */ /* 0x001fca000f8e0205 */
[----:B------:R-:W-:-:S13]  /*0050*/  ISETP.GT.AND P0, PT, R0, 0x2dc6bf, PT ;  /* 0x002dc6bf0000780c */ /* 0x000fda0003f04270 */
[----:B------:R-:W-:Y:S05]  /*0060*/  @P0 EXIT ;  /* 0x000000000000094d */ /* 0x000fea0003800000 */
[----:B------:R-:W-:Y:S01]  /*0070*/  HFMA2 R3, -RZ, RZ, -0.05206298828125, -0.052093505859375 ;  /* 0xaaaaaaabff037431 */ /* 0x000fe200000001ff */
[----:B------:R-:W-:Y:S01]  /*0080*/  ISETP.GT.U32.AND P0, PT, R5, 0x59, PT ;  /* 0x000000590500780c */ /* 0x000fe20003f04070 */
[----:B------:R-:W0:Y:S01]  /*0090*/  LDCU.64 UR6, c[0x0][0x358] ;  /* 0x00006b00ff0677ac */ /* 0x000e220008000a00 */
[----:B------:R-:W-:Y:S02]  /*00a0*/  BSSY.RECONVERGENT B0, `(.L_x_18) ;  /* 0x000000c000007945 */ /* 0x000fe40003800200 */
[----:B------:R-:W-:-:S05]  /*00b0*/  IMAD R2, R0, R3, 0x2aaaaaaa ;  /* 0x2aaaaaaa00027424 */ /* 0x000fca00078e0203 */
[----:B------:R-:W-:-:S04]  /*00c0*/  ISETP.GT.U32.AND P1, PT, R2, 0x55555554, PT ;  /* 0x555555540200780c */ /* 0x000fc80003f24070 */
[----:B------:R-:W-:Y:S09]  /*00d0*/  @P0 BRA `(.L_x_19) ;  /* 0x0000000000200947 */ /* 0x000ff20003800000 */
[----:B------:R-:W1:Y:S02]  /*00e0*/  LDC.64 R2, c[0x0][0x388] ;  /* 0x0000e200ff027b82 */ /* 0x000e640000000a00 */
[----:B-1----:R-:W-:-:S06]  /*00f0*/  IMAD.WIDE.U32 R2, R5, 0x4, R2 ;  /* 0x0000000405027825 */ /* 0x002fcc00078e0002 */
[----:B0-----:R-:W2:Y:S01]  /*0100*/  LDG.E.CONSTANT R2, desc[UR6][R2.64] ;  /* 0x0000000602027981 */ /* 0x001ea2000c1e9900 */
[----:B------:R-:W0:Y:S01]  /*0110*/  S2UR UR5, SR_CgaCtaId ;  /* 0x00000000000579c3 */ /* 0x000e220000008800 */
[----:B------:R-:W-:Y:S02]  /*0120*/  UMOV UR4, 0x400 ;  /* 0x0000040000047882 */ /* 0x000fe40000000000 */
[----:B0-----:R-:W-:-:S06]  /*0130*/  ULEA UR4, UR5, UR4, 0x18 ;  /* 0x0000000405047291 */ /* 0x001fcc000f8ec0ff */
[----:B------:R-:W-:-:S05]  /*0140*/  LEA R5, R5, UR4, 0x2 ;  /* 0x0000000405057c11 */ /* 0x000fca000f8e10ff */
[----:B--2---:R1:W-:Y:S02]  /*0150*/  STS [R5], R2 ;  /* 0x0000000205007388 */ /* 0x0043e40000000800 */
.L_x_19:
[----:B0-----:R-:W-:Y:S05]  /*0160*/  BSYNC.RECONVERGENT B0 ;  /* 0x0000000000007941 */ /* 0x001fea0003800200 */
.L_x_18:
[----:B------:R-:W-:Y:S06]  /*0170*/  BAR.SYNC.DEFER_BLOCKING 0x0 ;  /* 0x0000000000007b1d */ /* 0x000fec0000010000 */
[----:B------:R-:W-:Y:S05]  /*0180*/  @P1 EXIT ;  /* 0x000000000000194d */ /* 0x000fea0003800000 */
[----:B------:R-:W0:Y:S02]  /*0190*/  LDC.64 R10, c[0x0][0x380] ;  /* 0x0000e000ff0a7b82 */ /* 0x000e240000000a00 */
[----:B0-----:R-:W-:-:S05]  /*01a0*/  IMAD.WIDE R10, R0, 0x4, R10 ;  /* 0x00000004000a7825 */ /* 0x001fca00078e020a */
[----:B-1----:R0:W5:Y:S04]  /*01b0*/  LDG.E.CONSTANT R2, desc[UR6][R10.64] ;  /* 0x000000060a027981 */ /* 0x002168000c1e9900 */
[----:B------:R0:W5:Y:S04]  /*01c0*/  LDG.E.CONSTANT R3, desc[UR6][R10.64+0x4] ;  /* 0x000004060a037981 */ /* 0x000168000c1e9900 */
[----:B------:R0:W5:Y:S01]  /*01d0*/  LDG.E.CONSTANT R4, desc[UR6][R10.64+0x8] ;  /* 0x000008060a047981 */ /* 0x000162000c1e9900 */
[----:B------:R-:W-:Y:S01]  /*01e0*/  MOV R5, 0x400 ;  /* 0x0000040000057802 */ /* 0x000fe20000000f00 */
[----:B------:R-:W-:Y:S01]  /*01f0*/  HFMA2 R8, -RZ, RZ, 0, 0 ;  /* 0x00000000ff087431 */ /* 0x000fe200000001ff */
[----:B------:R-:W-:Y:S01]  /*0200*/  MOV R9, 0x7f800000 ;  /* 0x7f80000000097802 */ /* 0x000fe20000000f00 */
[----:B------:R-:W1:Y:S02]  /*0210*/  S2R R6, SR_CgaCtaId ;  /* 0x0000000000067919 */ /* 0x000e640000008800 */
[----:B-1----:R-:W-:-:S02]  /*0220*/  LEA R5, R6, R5, 0x18 ;  /* 0x0000000506057211 */ /* 0x002fc400078ec0ff */
[----:B------:R-:W-:Y:S02]  /*0230*/  MOV R6, RZ ;  /* 0x000000ff00067202 */ /* 0x000fe40000000f00 */
[----:B0-----:R-:W-:-:S07]  /*0240*/  IADD3 R7, PT, PT, R5, 0xc, RZ ;  /* 0x0000000c05077810 */ /* 0x001fce0007ffe0ff */
.L_x_20:
[----:B------:R-:W0:Y:S04]  /*0250*/  LDS R10, [R7+-0x8] ;  /* 0xfffff800070a7984 */ /* 0x000e280000000800 */
[----:B------:R-:W1:Y:S04]  /*0260*/  LDS R11, [R7+-0xc] ;  /* 0xfffff400070b7984 */ /* 0x000e680000000800 */
[----:B------:R-:W2:Y:S04]  /*0270*/  LDS R13, [R7+-0x4] ;  /* 0xfffffc00070d7984 */ /* 0x000ea80000000800 */
[----:B------:R-:W3:Y:S04]  /*0280*/  LDS R12, [R7+0x4] ;  /* 0x00000400070c7984 */ /* 0x000ee80000000800 */
[----:B------:R-:W4:Y:S04]  /*0290*/  LDS R15, [R7] ;  /* 0x00000000070f7984 */ /* 0x000f280000000800 */
[----:B------:R0:W4:Y:S02]  /*02a0*/  LDS R17, [R7+0x8] ;  /* 0x0000080007117984 */ /* 0x0001240000000800 */
[----:B0-----:R-:W-:Y:S01]  /*02b0*/  IADD3 R7, PT, PT, R7, 0x18, RZ ;  /* 0x0000001807077810 */ /* 0x001fe20007ffe0ff */
[----:B-----5:R-:W-:Y:S01]  /*02c0*/  FADD R10, -R3, R10 ;  /* 0x0000000a030a7221 */ /* 0x020fe20000000100 */
[----:B-1----:R-:W-:-:S03]  /*02d0*/  FADD R11, -R2, R11 ;  /* 0x0000000b020b7221 */ /* 0x002fc60000000100 */
[----:B------:R-:W-:Y:S01]  /*02e0*/  FMUL R10, R10, R10 ;  /* 0x0000000a0a0a7220 */ /* 0x000fe20000400000 */
[----:B--2---:R-:W-:-:S03]  /*02f0*/  FADD R13, -R4, R13 ;  /* 0x0000000d040d7221 */ /* 0x004fc60000000100 */
[----:B------:R-:W-:Y:S01]  /*0300*/  FFMA R10, R11, R11, R10 ;  /* 0x0000000b0b0a7223 */ /* 0x000fe2000000000a */
[----:B------:R-:W-:Y:S01]  /*0310*/  IADD3 R11, PT, PT, R8, 0x3, RZ ;  /* 0x00000003080b7810 */ /* 0x000fe20007ffe0ff */
[----:B---3--:R-:W-:Y:S02]  /*0320*/  FADD R12, -R3, R12 ;  /* 0x0000000c030c7221 */ /* 0x008fe40000000100 */
[----:B------:R-:W-:Y:S01]  /*0330*/  FFMA R10, R13, R13, R10 ;  /* 0x0000000d0d0a7223 */ /* 0x000fe2000000000a */
[----:B------:R-:W-:Y:S01]  /*0340*/  LOP3.LUT R11, R11, 0xff, RZ, 0xc0, !PT ;  /* 0x000000ff0b0b7812 */ /* 0x000fe200078ec0ff */
[----:B----4-:R-:W-:Y:S01]  /*0350*/  FADD R15, -R2, R15 ;  /* 0x0000000f020f7221 */ /* 0x010fe20000000100 */
[----:B------:R-:W-:Y:S02]  /*0360*/  FMUL R12, R12, R12 ;  /* 0x0000000c0c0c7220 */ /* 0x000fe40000400000 */
[----:B------:R-:W-:Y:S01]  /*0370*/  FSETP.GEU.AND P1, PT, R10, R9, PT ;  /* 0x000000090a00720b */ /* 0x000fe20003f2e000 */
[----:B------:R-:W-:-:S02]  /*0380*/  IMAD R11, R11, 0xab, RZ ;  /* 0x000000ab0b0b7824 */ /* 0x000fc400078e02ff */
[----:B------:R-:W-:Y:S01]  /*0390*/  FADD R17, -R4, R17 ;  /* 0x0000001104117221 */ /* 0x000fe20000000100 */
[----:B------:R-:W-:Y:S01]  /*03a0*/  FFMA R12, R15, R15, R12 ;  /* 0x0000000f0f0c7223 */ /* 0x000fe2000000000c */
[----:B------:R-:W-:Y:S02]  /*03b0*/  FSEL R10, R10, R9, !P1 ;  /* 0x000000090a0a7208 */ /* 0x000fe40004800000 */
[----:B------:R-:W-:Y:S01]  /*03c0*/  LOP3.LUT R9, R8, 0xff, RZ, 0xc0, !PT ;  /* 0x000000ff08097812 */ /* 0x000fe200078ec0ff */
[----:B------:R-:W-:-:S04]  /*03d0*/  FFMA R17, R17, R17, R12 ;  /* 0x0000001111117223 */ /* 0x000fc8000000000c */
[----:B------:R-:W-:Y:S01]  /*03e0*/  IMAD R9, R9, 0xab, RZ ;  /* 0x000000ab09097824 */ /* 0x000fe200078e02ff */
[----:B------:R-:W-:-:S04]  /*03f0*/  FSETP.GEU.AND P0, PT, R17, R10, PT ;  /* 0x0000000a1100720b */ /* 0x000fc80003f0e000 */
[----:B------:R-:W-:Y:S02]  /*0400*/  @!P1 SHF.R.U32.HI R6, RZ, 0x9, R9 ;  /* 0x00000009ff069819 */ /* 0x000fe40000011609 */
[C---:B------:R-:W-:Y:S02]  /*0410*/  ISETP.GE.U32.AND P1, PT, R8.reuse, 0x54, PT ;  /* 0x000000540800780c */ /* 0x040fe40003f26070 */
[----:B------:R-:W-:-:S04]  /*0420*/  IADD3 R9, PT, PT, R8, 0x6, RZ ;  /* 0x0000000608097810 */ /* 0x000fc80007ffe0ff */
[----:B------:R-:W-:Y:S02]  /*0430*/  MOV R8, R9 ;  /* 0x0000000900087202 */ /* 0x000fe40000000f00 */
[----:B------:R-:W-:Y:S02]  /*0440*/  @!P0 SHF.R.U32.HI R6, RZ, 0x9, R11 ;  /* 0x00000009ff068819 */ /* 0x000fe4000001160b */
[----:B------:R-:W-:-:S03]  /*0450*/  FSEL R9, R17, R10, !P0 ;  /* 0x0000000a11097208 */ /* 0x000fc60004000000 */
[----:B------:R-:W-:Y:S05]  /*0460*/  @!P1 BRA `(.L_x_20) ;  /* 0xfffffffc00789947 */ /* 0x000fea000383ffff */
[----:B------:R-:W0:Y:S01]  /*0470*/  LDCU UR4, c[0x0][0x3a8] ;  /* 0x00007500ff0477ac */ /* 0x000e220008000800 */
[----:B------:R-:W1:Y:S01]  /*0480*/  LDC.64 R8, c[0x0][0x398] ;  /* 0x0000e600ff087b82 */ /* 0x000e620000000a00 */
[----:B------:R-:W-:Y:S02]  /*0490*/  IMAD R7, R6, 0x3, RZ ;  /* 0x0000000306077824 */ /* 0x000fe400078e02ff */
[----:B------:R-:W-:-:S05]  /*04a0*/  HFMA2 R19, -RZ, RZ, 0, 5.9604644775390625e-08 ;  /* 0x00000001ff137431 */ /* 0x000fca00000001ff */
[----:B------:R-:W2:Y:S01]  /*04b0*/  LDC.64 R10, c[0x0][0x3a0] ;  /* 0x0000e800ff0a7b82 */ /* 0x000ea20000000a00 */
[----:B0-----:R-:W-:Y:S01]  /*04c0*/  UISETP.NE.AND UP0, UPT, UR4, 0xc7, UPT ;  /* 0x000000c70400788c */ /* 0x001fe2000bf05270 */
[----:B-1----:R-:W-:-:S04]  /*04d0*/  IMAD.WIDE.U32 R8, R7, 0x4, R8 ;  /* 0x0000000407087825 */ /* 0x002fc800078e0008 */
[----:B--2---:R-:W-:Y:S02]  /*04e0*/  IMAD.WIDE.U32 R10, R6, 0x4, R10 ;  /* 0x00000004060a7825 */ /* 0x004fe400078e000a */
[----:B------:R-:W-:Y:S06]  /*04f0*/  BAR.SYNC.DEFER_BLOCKING 0x0 ;  /* 0x0000000000007b1d */ /* 0x000fec0000010000 */
[----:B------:R-:W-:Y:S05]  /*0500*/  BRA.U UP0, `(.L_x_21) ;  /* 0x0000000100247547 */ /* 0x000fea000b800000 */
[----:B------:R-:W-:Y:S02]  /*0510*/  IMAD R5, R6, 0xc, R5 ;  /* 0x0000000c06057824 */ /* 0x000fe400078e0205 */
[----:B------:R-:W0:Y:S03]  /*0520*/  LDC.64 R6, c[0x0][0x390] ;  /* 0x0000e400ff067b82 */ /* 0x000e260000000a00 */
[----:B------:R-:W1:Y:S04]  /*0530*/  LDS R13, [R5] ;  /* 0x00000000050d7984 */ /* 0x000e680000000800 */
[----:B------:R-:W2:Y:S04]  /*0540*/  LDS R15, [R5+0x4] ;  /* 0x00000400050f7984 */ /* 0x000ea80000000800 */
[----:B------:R-:W3:Y:S01]  /*0550*/  LDS R17, [R5+0x8] ;  /* 0x0000080005117984 */ /* 0x000ee20000000800 */
[----:B0-----:R-:W-:-:S05]  /*0560*/  IMAD.WIDE R6, R0, 0x4, R6 ;  /* 0x0000000400067825 */ /* 0x001fca00078e0206 */
[----:B-1----:R0:W-:Y:S04]  /*0570*/  STG.E desc[UR6][R6.64], R13 ;  /* 0x0000000d06007986 */ /* 0x0021e8000c101906 */
[----:B--2---:R0:W-:Y:S04]  /*0580*/  STG.E desc[UR6][R6.64+0x4], R15 ;  /* 0x0000040f06007986 */ /* 0x0041e8000c101906 */
[----:B---3--:R0:W-:Y:S02]  /*0590*/  STG.E desc[UR6][R6.64+0x8], R17 ;  /* 0x0000081106007986 */ /* 0x0081e4000c101906 */
.L_x_21:
[----:B------:R-:W-:Y:S04]  /*05a0*/  REDG.E.ADD.F32.FTZ.RN.STRONG.GPU desc[UR6][R8.64], R2 ;  /* 0x00000002080079a6 */ /* 0x000fe8000c12f306 */
[----:B------:R-:W-:Y:S04]  /*05b0*/  REDG.E.ADD.F32.FTZ.RN.STRONG.GPU desc[UR6][R8.64+0x4], R3 ;  /* 0x00000403080079a6 */ /* 0x000fe8000c12f306 */
[----:B------:R-:W-:Y:S04]  /*05c0*/  REDG.E.ADD.F32.FTZ.RN.STRONG.GPU desc[UR6][R8.64+0x8], R4 ;  /* 0x00000804080079a6 */ /* 0x000fe8000c12f306 */
[----:B------:R-:W-:Y:S01]  /*05d0*/  REDG.E.ADD.STRONG.GPU desc[UR6][R10.64], R19 ;  /* 0x000000130a00798e */ /* 0x000fe2000c12e106 */
[----:B------:R-:W-:Y:S05]  /*05e0*/  EXIT ;  /* 0x000000000000794d */ /* 0x000fea0003800000 */
.L_x_22:
        /* <DEDUP_REMOVED lines=9> */
.L_x_25:


//--------------------- .nv.shared.reserved.0     --------------------------
	.section	.nv.shared.reserved.0,"aw",@nobits
	.weak		__nv_reservedSMEM_offset_0_alias
	.size		__nv_reservedSMEM_offset_0_alias, 0, 64
	.other		__nv_reservedSMEM_offset_0_alias,@"STO_CUDA_RESERVED_SHARED STV_DEFAULT"
__nv_reservedSMEM_offset_0_alias:
	.zero		0
	.zero		64


//--------------------- .nv.shared._Z11kmeanKernelPfS_S_S_Pii --------------------------
	.section	.nv.shared._Z11kmeanKernelPfS_S_S_Pii,"aw",@nobits
	.sectionflags	@""
	.align	4
.nv.shared._Z11kmeanKernelPfS_S_S_Pii:
	.zero		1384


//--------------------- .nv.constant0._Z11updateMeansPfPKfPiS_ --------------------------
	.section	.nv.constant0._Z11updateMeansPfPKfPiS_,"a",@progbits
	.sectionflags	@""
	.align	4
.nv.constant0._Z11updateMeansPfPKfPiS_:
	.zero		928


//--------------------- .nv.constant0._Z11kmeanKernelPfS_S_S_Pii --------------------------
	.section	.nv.constant0._Z11kmeanKernelPfS_S_S_Pii,"a",@progbits
	.sectionflags	@""
	.align	4
.nv.constant0._Z11kmeanKernelPfS_S_S_Pii:
	.zero		940


//--------------------- SYMBOLS --------------------------

	.type		.nv.reservedSmem.offset0,@object
	.size		.nv.reservedSmem.offset0,0x4
	.type		.nv.reservedSmem.cap,@object
	.size		.nv.reservedSmem.cap,0x4
